	.headerflags	@"EF_CUDA_TEXMODE_UNIFIED EF_CUDA_64BIT_ADDRESS EF_CUDA_ACCELERATORS EF_CUDA_SM90 EF_CUDA_VIRTUAL_SM(EF_CUDA_SM90)"
	.elftype	@"ET_EXEC"


//--------------------- .nv.info                  --------------------------
	.section	.nv.info,"",@"SHT_CUDA_INFO"
	.align	4


	//----- nvinfo : EIATTR_REGCOUNT
	.align		4
        /*0000*/ 	.byte	0x04, 0x2f
        /*0002*/ 	.short	(.L_1 - .L_0)
	.align		4
.L_0:
        /*0004*/ 	.word	index@(triton_poi_fused__unsafe_index_add_mul_sub_53)
        /*0008*/ 	.word	0x00000022


	//----- nvinfo : EIATTR_MIN_STACK_SIZE
	.align		4
.L_1:
        /*000c*/ 	.byte	0x04, 0x12
        /*000e*/ 	.short	(.L_3 - .L_2)
	.align		4
.L_2:
        /*0010*/ 	.word	index@(triton_poi_fused__unsafe_index_add_mul_sub_53)
        /*0014*/ 	.word	0x00000000


	//----- nvinfo : EIATTR_FRAME_SIZE
	.align		4
.L_3:
        /*0018*/ 	.byte	0x04, 0x11
        /*001a*/ 	.short	(.L_5 - .L_4)
	.align		4
.L_4:
        /*001c*/ 	.word	index@(triton_poi_fused__unsafe_index_add_mul_sub_53)
        /*0020*/ 	.word	0x00000000


	//----- nvinfo : EIATTR_MIN_STACK_SIZE
	.align		4
.L_5:
        /*0024*/ 	.byte	0x04, 0x12
        /*0026*/ 	.short	(.L_7 - .L_6)
	.align		4
.L_6:
        /*0028*/ 	.word	index@(triton_poi_fused__unsafe_index_add_mul_sub_53)
        /*002c*/ 	.word	0x00000000
.L_7:


//--------------------- .nv.info.triton_poi_fused__unsafe_index_add_mul_sub_53 --------------------------
	.section	.nv.info.triton_poi_fused__unsafe_index_add_mul_sub_53,"",@"SHT_CUDA_INFO"
	.sectionflags	@""
	.align	4


	//----- nvinfo : EIATTR_CUDA_API_VERSION
	.align		4
        /*0000*/ 	.byte	0x04, 0x37
        /*0002*/ 	.short	(.L_9 - .L_8)
.L_8:
        /*0004*/ 	.word	0x0000007c


	//----- nvinfo : EIATTR_KPARAM_INFO
	.align		4
.L_9:
        /*0008*/ 	.byte	0x04, 0x17
        /*000a*/ 	.short	(.L_11 - .L_10)
.L_10:
        /*000c*/ 	.word	0x00000000
        /*0010*/ 	.short	0x0008
        /*0012*/ 	.short	0x0040
        /*0014*/ 	.byte	0x00, 0xf0, 0x11, 0x00


	//----- nvinfo : EIATTR_KPARAM_INFO
	.align		4
.L_11:
        /*0018*/ 	.byte	0x04, 0x17
        /*001a*/ 	.short	(.L_13 - .L_12)
.L_12:
        /*001c*/ 	.word	0x00000000
        /*0020*/ 	.short	0x0007
        /*0022*/ 	.short	0x0038
        /*0024*/ 	.byte	0x00, 0xf4, 0x21, 0x00


	//----- nvinfo : EIATTR_KPARAM_INFO
	.align		4
.L_13:
        /*0028*/ 	.byte	0x04, 0x17
        /*002a*/ 	.short	(.L_15 - .L_14)
.L_14:
        /*002c*/ 	.word	0x00000000
        /*0030*/ 	.short	0x0006
        /*0032*/ 	.short	0x0030
        /*0034*/ 	.byte	0x00, 0xf4, 0x21, 0x00


	//----- nvinfo : EIATTR_KPARAM_INFO
	.align		4
.L_15:
        /*0038*/ 	.byte	0x04, 0x17
        /*003a*/ 	.short	(.L_17 - .L_16)
.L_16:
        /*003c*/ 	.word	0x00000000
        /*0040*/ 	.short	0x0005
        /*0042*/ 	.short	0x0028
        /*0044*/ 	.byte	0x00, 0xf4, 0x21, 0x00


	//----- nvinfo : EIATTR_KPARAM_INFO
	.align		4
.L_17:
        /*0048*/ 	.byte	0x04, 0x17
        /*004a*/ 	.short	(.L_19 - .L_18)
.L_18:
        /*004c*/ 	.word	0x00000000
        /*0050*/ 	.short	0x0004
        /*0052*/ 	.short	0x0020
        /*0054*/ 	.byte	0x00, 0xf4, 0x21, 0x00


	//----- nvinfo : EIATTR_KPARAM_INFO
	.align		4
.L_19:
        /*0058*/ 	.byte	0x04, 0x17
        /*005a*/ 	.short	(.L_21 - .L_20)
.L_20:
        /*005c*/ 	.word	0x00000000
        /*0060*/ 	.short	0x0003
        /*0062*/ 	.short	0x0018
        /*0064*/ 	.byte	0x00, 0xf4, 0x21, 0x00


	//----- nvinfo : EIATTR_KPARAM_INFO
	.align		4
.L_21:
        /*0068*/ 	.byte	0x04, 0x17
        /*006a*/ 	.short	(.L_23 - .L_22)
.L_22:
        /*006c*/ 	.word	0x00000000
        /*0070*/ 	.short	0x0002
        /*0072*/ 	.short	0x0010
        /*0074*/ 	.byte	0x00, 0xf4, 0x21, 0x00


	//----- nvinfo : EIATTR_KPARAM_INFO
	.align		4
.L_23:
        /*0078*/ 	.byte	0x04, 0x17
        /*007a*/ 	.short	(.L_25 - .L_24)
.L_24:
        /*007c*/ 	.word	0x00000000
        /*0080*/ 	.short	0x0001
        /*0082*/ 	.short	0x0008
        /*0084*/ 	.byte	0x00, 0xf4, 0x21, 0x00


	//----- nvinfo : EIATTR_KPARAM_INFO
	.align		4
.L_25:
        /*0088*/ 	.byte	0x04, 0x17
        /*008a*/ 	.short	(.L_27 - .L_26)
.L_26:
        /*008c*/ 	.word	0x00000000
        /*0090*/ 	.short	0x0000
        /*0092*/ 	.short	0x0000
        /*0094*/ 	.byte	0x00, 0xf4, 0x21, 0x00


	//----- nvinfo : EIATTR_SPARSE_MMA_MASK
	.align		4
.L_27:
        /*0098*/ 	.byte	0x03, 0x50
        /*009a*/ 	.short	0x0000


	//----- nvinfo : EIATTR_MAXREG_COUNT
	.align		4
        /*009c*/ 	.byte	0x03, 0x1b
        /*009e*/ 	.short	0x00ff


	//----- nvinfo : EIATTR_EXIT_INSTR_OFFSETS
	.align		4
        /*00a0*/ 	.byte	0x04, 0x1c
        /*00a2*/ 	.short	(.L_29 - .L_28)


	//   ....[0]....
.L_28:
        /*00a4*/ 	.word	0x00000d30


	//----- nvinfo : EIATTR_REQNTID
	.align		4
.L_29:
        /*00a8*/ 	.byte	0x04, 0x10
        /*00aa*/ 	.short	(.L_31 - .L_30)
.L_30:
        /*00ac*/ 	.word	0x00000080
        /*00b0*/ 	.word	0x00000001
        /*00b4*/ 	.word	0x00000001


	//----- nvinfo : EIATTR_CBANK_PARAM_SIZE
	.align		4
.L_31:
        /*00b8*/ 	.byte	0x03, 0x19
        /*00ba*/ 	.short	0x0044


	//----- nvinfo : EIATTR_PARAM_CBANK
	.align		4
        /*00bc*/ 	.byte	0x04, 0x0a
        /*00be*/ 	.short	(.L_33 - .L_32)
	.align		4
.L_32:
        /*00c0*/ 	.word	index@(.nv.constant0.triton_poi_fused__unsafe_index_add_mul_sub_53)
        /*00c4*/ 	.short	0x0210
        /*00c6*/ 	.short	0x0044


	//----- nvinfo : EIATTR_SW_WAR
	.align		4
.L_33:
        /*00c8*/ 	.byte	0x04, 0x36
        /*00ca*/ 	.short	(.L_35 - .L_34)
.L_34:
        /*00cc*/ 	.word	0x00000008
.L_35:


//--------------------- .nv.callgraph             --------------------------
	.section	.nv.callgraph,"",@"SHT_CUDA_CALLGRAPH"
	.align	4
	.sectionentsize	8
	.align		4
        /*0000*/ 	.word	0x00000000
	.align		4
        /*0004*/ 	.word	0xffffffff
	.align		4
        /*0008*/ 	.word	0x00000000
	.align		4
        /*000c*/ 	.word	0xfffffffe
	.align		4
        /*0010*/ 	.word	0x00000000
	.align		4
        /*0014*/ 	.word	0xfffffffd
	.align		4
        /*0018*/ 	.word	0x00000000
	.align		4
        /*001c*/ 	.word	0xfffffffc


//--------------------- .text.triton_poi_fused__unsafe_index_add_mul_sub_53 --------------------------
	.section	.text.triton_poi_fused__unsafe_index_add_mul_sub_53,"ax",@progbits
	.align	128
        .global         triton_poi_fused__unsafe_index_add_mul_sub_53
        .type           triton_poi_fused__unsafe_index_add_mul_sub_53,@function
        .size           triton_poi_fused__unsafe_index_add_mul_sub_53,(.L_x_1 - triton_poi_fused__unsafe_index_add_mul_sub_53)
        .other          triton_poi_fused__unsafe_index_add_mul_sub_53,@"STO_CUDA_ENTRY STV_DEFAULT"
triton_poi_fused__unsafe_index_add_mul_sub_53:
.text.triton_poi_fused__unsafe_index_add_mul_sub_53:
[----:B------:R-:W-:Y:S01]  /*0000*/  LDC R1, c[0x0][0x28] ;  /* 0x00000a00ff017b82 */ /* 0x000fe20000000800 */
[----:B------:R-:W1:Y:S07]  /*0010*/  S2R R0, SR_TID.X ;  /* 0x0000000000007919 */ /* 0x000e6e0000002100 */
[----:B------:R-:W2:Y:S01]  /*0020*/  LDC.64 R14, c[0x0][0x220] ;  /* 0x00008800ff0e7b82 */ /* 0x000ea20000000a00 */
[----:B------:R-:W-:Y:S01]  /*0030*/  ULDC.64 UR4, c[0x0][0x208] ;  /* 0x0000820000047ab9 */ /* 0x000fe20000000a00 */
[----:B------:R-:W-:Y:S01]  /*0040*/  ULDC.64 UR6, c[0x0][0x228] ;  /* 0x00008a0000067ab9 */ /* 0x000fe20000000a00 */
[----:B------:R-:W3:Y:S05]  /*0050*/  S2R R3, SR_CTAID.X ;  /* 0x0000000000037919 */ /* 0x000eea0000002500 */
[----:B------:R-:W4:Y:S08]  /*0060*/  LDC.64 R16, c[0x0][0x218] ;  /* 0x00008600ff107b82 */ /* 0x000f300000000a00 */
[----:B------:R-:W5:Y:S08]  /*0070*/  LDC.64 R12, c[0x0][0x230] ;  /* 0x00008c00ff0c7b82 */ /* 0x000f700000000a00 */
[----:B------:R-:W5:Y:S01]  /*0080*/  LDC.64 R20, c[0x0][0x240] ;  /* 0x00009000ff147b82 */ /* 0x000f620000000a00 */
[----:B-1----:R-:W-:-:S05]  /*0090*/  IMAD.SHL.U32 R0, R0, 0x4, RZ ;  /* 0x0000000400007824 */ /* 0x002fca00078e00ff */
[----:B------:R-:W-:-:S05]  /*00a0*/  LOP3.LUT R0, R0, 0x1fc, RZ, 0xc0, !PT ;  /* 0x000001fc00007812 */ /* 0x000fca00078ec0ff */
[----:B---3--:R-:W-:-:S05]  /*00b0*/  IMAD R0, R3, 0x200, R0 ;  /* 0x0000020003007824 */ /* 0x008fca00078e0200 */
[----:B------:R-:W-:-:S04]  /*00c0*/  SHF.R.S32.HI R5, RZ, 0x1f, R0 ;  /* 0x0000001fff057819 */ /* 0x000fc80000011400 */
[----:B------:R-:W-:-:S04]  /*00d0*/  LEA.HI R5, R5, R0, RZ, 0x6 ;  /* 0x0000000005057211 */ /* 0x000fc800078f30ff */
[----:B------:R-:W-:Y:S02]  /*00e0*/  LOP3.LUT R7, R5, 0xffffffc0, RZ, 0xc0, !PT ;  /* 0xffffffc005077812 */ /* 0x000fe400078ec0ff */
[----:B------:R-:W-:-:S03]  /*00f0*/  SHF.R.S32.HI R2, RZ, 0x6, R5 ;  /* 0x00000006ff027819 */ /* 0x000fc60000011405 */
[----:B------:R-:W-:Y:S01]  /*0100*/  IMAD.IADD R26, R0, 0x1, -R7 ;  /* 0x00000001001a7824 */ /* 0x000fe200078e0a07 */
[----:B------:R-:W-:-:S03]  /*0110*/  LEA.HI R6, R2, R2, RZ, 0x6 ;  /* 0x0000000202067211 */ /* 0x000fc600078f30ff */
[----:B--2---:R-:W-:Y:S01]  /*0120*/  IMAD.WIDE R4, R26, 0x8, R14 ;  /* 0x000000081a047825 */ /* 0x004fe200078e020e */
[----:B------:R-:W-:-:S05]  /*0130*/  LOP3.LUT R9, R6, 0xffffffc0, RZ, 0xc0, !PT ;  /* 0xffffffc006097812 */ /* 0x000fca00078ec0ff */
[----:B------:R-:W-:Y:S01]  /*0140*/  IMAD.IADD R2, R2, 0x1, -R9 ;  /* 0x0000000102027824 */ /* 0x000fe200078e0a09 */
[----:B------:R-:W2:Y:S03]  /*0150*/  LDG.E.EL.128 R4, desc[UR4][R4.64] ;  /* 0x0000000404047981 */ /* 0x000ea6000c2e1d00 */
[----:B----4-:R-:W-:-:S06]  /*0160*/  IMAD.WIDE R16, R2, 0x8, R16 ;  /* 0x0000000802107825 */ /* 0x010fcc00078e0210 */
[----:B------:R-:W3:Y:S01]  /*0170*/  LDG.E.EL.64 R16, desc[UR4][R16.64] ;  /* 0x0000000410107981 */ /* 0x000ee2000c2e1b00 */
[----:B-----5:R-:W-:-:S06]  /*0180*/  IMAD.WIDE R8, R26, 0x8, R12 ;  /* 0x000000081a087825 */ /* 0x020fcc00078e020c */
[----:B------:R-:W4:Y:S01]  /*0190*/  LDG.E.EL.128 R8, desc[UR4][R8.64] ;  /* 0x0000000408087981 */ /* 0x000f22000c2e1d00 */
[----:B0-----:R-:W-:-:S06]  /*01a0*/  IMAD.WIDE R20, R2, 0x8, R20 ;  /* 0x0000000802147825 */ /* 0x001fcc00078e0214 */
[----:B------:R-:W5:Y:S01]  /*01b0*/  LDG.E.EL.64 R20, desc[UR4][R20.64] ;  /* 0x0000000414147981 */ /* 0x000f62000c2e1b00 */
[----:B------:R-:W-:-:S04]  /*01c0*/  SHF.R.S32.HI R19, RZ, 0x16, R3 ;  /* 0x00000016ff137819 */ /* 0x000fc80000011403 */
[----:B------:R-:W-:Y:S02]  /*01d0*/  SGXT R19, R19, 0x1 ;  /* 0x000000011313781a */ /* 0x000fe40000000200 */
[----:B--2---:R-:W-:Y:S02]  /*01e0*/  SHF.R.U32.HI R18, RZ, 0x1c, R5 ;  /* 0x0000001cff127819 */ /* 0x004fe40000011605 */
[----:B------:R-:W-:Y:S02]  /*01f0*/  SHF.R.U32.HI R25, RZ, 0x1c, R7 ;  /* 0x0000001cff197819 */ /* 0x000fe40000011607 */
[----:B------:R-:W-:Y:S02]  /*0200*/  LOP3.LUT R3, R18, 0x8, RZ, 0xc0, !PT ;  /* 0x0000000812037812 */ /* 0x000fe400078ec0ff */
[----:B------:R-:W-:Y:S02]  /*0210*/  LEA.HI R18, R19, R0, RZ, 0xc ;  /* 0x0000000013127211 */ /* 0x000fe400078f60ff */
[----:B------:R-:W-:-:S02]  /*0220*/  IADD3 R3, P0, R4, R3, RZ ;  /* 0x0000000304037210 */ /* 0x000fc40007f1e0ff */
[----:B---3--:R-:W-:Y:S02]  /*0230*/  SHF.R.U32.HI R27, RZ, 0x1c, R17 ;  /* 0x0000001cff1b7819 */ /* 0x008fe40000011611 */
[----:B------:R-:W-:Y:S01]  /*0240*/  SHF.R.S32.HI R18, RZ, 0xc, R18 ;  /* 0x0000000cff127819 */ /* 0x000fe20000011412 */
[----:B------:R-:W-:Y:S01]  /*0250*/  IMAD.X R4, RZ, RZ, R5, P0 ;  /* 0x000000ffff047224 */ /* 0x000fe200000e0605 */
[----:B------:R-:W-:Y:S02]  /*0260*/  LOP3.LUT R27, R27, 0x8, RZ, 0xc0, !PT ;  /* 0x000000081b1b7812 */ /* 0x000fe400078ec0ff */
[----:B------:R-:W-:Y:S02]  /*0270*/  LEA.HI R5, R18, R18, RZ, 0x2 ;  /* 0x0000001212057211 */ /* 0x000fe400078f10ff */
[----:B------:R-:W-:Y:S02]  /*0280*/  LOP3.LUT R25, R25, 0x8, RZ, 0xc0, !PT ;  /* 0x0000000819197812 */ /* 0x000fe400078ec0ff */
[----:B------:R-:W-:-:S02]  /*0290*/  IADD3 R16, P0, R16, R27, RZ ;  /* 0x0000001b10107210 */ /* 0x000fc40007f1e0ff */
[----:B------:R-:W-:Y:S02]  /*02a0*/  LOP3.LUT R23, R5, 0xfffffffc, RZ, 0xc0, !PT ;  /* 0xfffffffc05177812 */ /* 0x000fe400078ec0ff */
[----:B------:R-:W-:Y:S01]  /*02b0*/  IADD3 R5, P1, R6, R25, RZ ;  /* 0x0000001906057210 */ /* 0x000fe20007f3e0ff */
[----:B------:R-:W-:Y:S01]  /*02c0*/  IMAD.X R17, RZ, RZ, R17, P0 ;  /* 0x000000ffff117224 */ /* 0x000fe200000e0611 */
[C---:B------:R-:W-:Y:S01]  /*02d0*/  LEA R24, P2, R3.reuse, UR6, 0x4 ;  /* 0x0000000603187c11 */ /* 0x040fe2000f8420ff */
[----:B------:R-:W-:Y:S02]  /*02e0*/  VIADD R6, R0, 0x2 ;  /* 0x0000000200067836 */ /* 0x000fe40000000000 */
[----:B------:R-:W-:Y:S01]  /*02f0*/  IMAD.X R22, RZ, RZ, R7, P1 ;  /* 0x000000ffff167224 */ /* 0x000fe200008e0607 */
[----:B------:R-:W-:Y:S02]  /*0300*/  LEA.HI.X R25, R3, UR7, R4, 0x4, P2 ;  /* 0x0000000703197c11 */ /* 0x000fe400090f2404 */
[----:B------:R-:W-:-:S02]  /*0310*/  IADD3 R3, R18, -R23, RZ ;  /* 0x8000001712037210 */ /* 0x000fc40007ffe0ff */
[----:B------:R-:W-:Y:S02]  /*0320*/  LEA.HI R7, R19, R0, RZ, 0xe ;  /* 0x0000000013077211 */ /* 0x000fe400078f70ff */
[----:B------:R-:W-:Y:S01]  /*0330*/  LEA R4, P0, R5, UR6, 0x4 ;  /* 0x0000000605047c11 */ /* 0x000fe2000f8020ff */
[----:B------:R-:W-:Y:S01]  /*0340*/  IMAD.WIDE R24, R3, 0x4, R24 ;  /* 0x0000000403187825 */ /* 0x000fe200078e0218 */
[C---:B------:R-:W-:Y:S02]  /*0350*/  SHF.L.U64.HI R18, R16.reuse, 0x7, R17 ;  /* 0x0000000710127819 */ /* 0x040fe40000010211 */
[----:B------:R-:W-:Y:S01]  /*0360*/  LEA.HI.X R5, R5, UR7, R22, 0x4, P0 ;  /* 0x0000000705057c11 */ /* 0x000fe200080f2416 */
[----:B------:R-:W-:Y:S01]  /*0370*/  IMAD.SHL.U32 R17, R16, 0x80, RZ ;  /* 0x0000008010117824 */ /* 0x000fe200078e00ff */
[----:B------:R-:W-:Y:S02]  /*0380*/  SHF.R.S32.HI R16, RZ, 0xe, R7 ;  /* 0x0000000eff107819 */ /* 0x000fe40000011407 */
[----:B------:R-:W-:Y:S01]  /*0390*/  LEA.HI R7, R19, R6, RZ, 0x6 ;  /* 0x0000000613077211 */ /* 0x000fe200078f30ff */
[----:B------:R-:W-:Y:S01]  /*03a0*/  IMAD.WIDE R4, R3, 0x4, R4 ;  /* 0x0000000403047825 */ /* 0x000fe200078e0204 */
[----:B------:R-:W-:-:S02]  /*03b0*/  IADD3 R28, P0, R24, R17, RZ ;  /* 0x00000011181c7210 */ /* 0x000fc40007f1e0ff */
[----:B------:R-:W-:Y:S01]  /*03c0*/  LOP3.LUT R7, R7, 0xffffffc0, RZ, 0xc0, !PT ;  /* 0xffffffc007077812 */ /* 0x000fe200078ec0ff */
[----:B------:R-:W-:Y:S01]  /*03d0*/  IMAD.SHL.U32 R19, R16, 0x100, RZ ;  /* 0x0000010010137824 */ /* 0x000fe200078e00ff */
[----:B------:R-:W-:-:S03]  /*03e0*/  IADD3.X R29, R25, R18, RZ, P0, !PT ;  /* 0x00000012191d7210 */ /* 0x000fc600007fe4ff */
[----:B------:R-:W-:Y:S01]  /*03f0*/  IMAD.IADD R23, R6, 0x1, -R7 ;  /* 0x0000000106177824 */ /* 0x000fe200078e0a07 */
[----:B------:R-:W-:Y:S01]  /*0400*/  IADD3 R6, P0, R4, R17, RZ ;  /* 0x0000001104067210 */ /* 0x000fe20007f1e0ff */
[----:B------:R-:W-:Y:S01]  /*0410*/  IMAD.WIDE R28, R19, 0x4, R28 ;  /* 0x00000004131c7825 */ /* 0x000fe200078e021c */
[----:B----4-:R-:W-:-:S03]  /*0420*/  SHF.R.U32.HI R27, RZ, 0x1c, R9 ;  /* 0x0000001cff1b7819 */ /* 0x010fc60000011609 */
[----:B------:R-:W-:Y:S01]  /*0430*/  IMAD.X R7, R5, 0x1, R18, P0 ;  /* 0x0000000105077824 */ /* 0x000fe200000e0612 */
[----:B------:R-:W-:Y:S01]  /*0440*/  LOP3.LUT R27, R27, 0x8, RZ, 0xc0, !PT ;  /* 0x000000081b1b7812 */ /* 0x000fe200078ec0ff */
[----:B------:R-:W2:Y:S01]  /*0450*/  LDG.E.EL R22, desc[UR4][R28.64] ;  /* 0x000000041c167981 */ /* 0x000ea2000c2e1900 */
[----:B------:R-:W-:Y:S02]  /*0460*/  IMAD.WIDE R6, R19, 0x4, R6 ;  /* 0x0000000413067825 */ /* 0x000fe400078e0206 */
[----:B------:R-:W-:-:S03]  /*0470*/  IADD3 R8, P0, R8, R27, RZ ;  /* 0x0000001b08087210 */ /* 0x000fc60007f1e0ff */
[----:B------:R0:W3:Y:S02]  /*0480*/  LDG.E.EL R16, desc[UR4][R6.64] ;  /* 0x0000000406107981 */ /* 0x0000e4000c2e1900 */
[----:B------:R-:W-:Y:S01]  /*0490*/  IMAD.X R27, RZ, RZ, R9, P0 ;  /* 0x000000ffff1b7224 */ /* 0x000fe200000e0609 */
[----:B-----5:R-:W-:-:S04]  /*04a0*/  SHF.R.U32.HI R9, RZ, 0x1c, R21 ;  /* 0x0000001cff097819 */ /* 0x020fc80000011615 */
[----:B------:R-:W-:Y:S02]  /*04b0*/  LOP3.LUT R9, R9, 0x8, RZ, 0xc0, !PT ;  /* 0x0000000809097812 */ /* 0x000fe400078ec0ff */
[----:B0-----:R-:W-:-:S04]  /*04c0*/  LEA R6, P0, R8, UR6, 0x4 ;  /* 0x0000000608067c11 */ /* 0x001fc8000f8020ff */
[----:B------:R-:W-:Y:S02]  /*04d0*/  LEA.HI.X R7, R8, UR7, R27, 0x4, P0 ;  /* 0x0000000708077c11 */ /* 0x000fe400080f241b */
[----:B------:R-:W-:Y:S01]  /*04e0*/  IADD3 R20, P0, R20, R9, RZ ;  /* 0x0000000914147210 */ /* 0x000fe20007f1e0ff */
[----:B------:R-:W-:-:S03]  /*04f0*/  IMAD.WIDE R6, R3, 0x4, R6 ;  /* 0x0000000403067825 */ /* 0x000fc600078e0206 */
[----:B------:R-:W-:Y:S01]  /*0500*/  IADD3.X R9, RZ, R21, RZ, P0, !PT ;  /* 0x00000015ff097210 */ /* 0x000fe200007fe4ff */
[C---:B------:R-:W-:Y:S01]  /*0510*/  IMAD.SHL.U32 R21, R20.reuse, 0x80, RZ ;  /* 0x0000008014157824 */ /* 0x040fe200078e00ff */
[----:B------:R-:W-:Y:S02]  /*0520*/  IADD3 R8, P0, R6, R17, RZ ;  /* 0x0000001106087210 */ /* 0x000fe40007f1e0ff */
[----:B------:R-:W-:Y:S02]  /*0530*/  SHF.L.U64.HI R20, R20, 0x7, R9 ;  /* 0x0000000714147819 */ /* 0x000fe40000010209 */
[----:B------:R-:W-:Y:S01]  /*0540*/  IADD3 R24, P1, R24, R21, RZ ;  /* 0x0000001518187210 */ /* 0x000fe20007f3e0ff */
[----:B------:R-:W-:Y:S02]  /*0550*/  IMAD.X R9, R7, 0x1, R18, P0 ;  /* 0x0000000107097824 */ /* 0x000fe400000e0612 */
[----:B------:R-:W-:-:S04]  /*0560*/  IMAD.WIDE R8, R19, 0x4, R8 ;  /* 0x0000000413087825 */ /* 0x000fc800078e0208 */
[----:B------:R-:W-:Y:S02]  /*0570*/  IMAD.X R25, R25, 0x1, R20, P1 ;  /* 0x0000000119197824 */ /* 0x000fe400008e0614 */
[----:B------:R0:W2:Y:S01]  /*0580*/  LDG.E.EL R8, desc[UR4][R8.64] ;  /* 0x0000000408087981 */ /* 0x0000a2000c2e1900 */
[----:B------:R-:W-:Y:S01]  /*0590*/  IADD3 R28, P0, R6, R21, RZ ;  /* 0x00000015061c7210 */ /* 0x000fe20007f1e0ff */
[----:B------:R-:W-:-:S04]  /*05a0*/  IMAD.WIDE R24, R19, 0x4, R24 ;  /* 0x0000000413187825 */ /* 0x000fc800078e0218 */
[----:B------:R-:W-:Y:S02]  /*05b0*/  IMAD.X R29, R7, 0x1, R20, P0 ;  /* 0x00000001071d7824 */ /* 0x000fe400000e0614 */
[----:B------:R-:W4:Y:S01]  /*05c0*/  LDG.E.EL R24, desc[UR4][R24.64] ;  /* 0x0000000418187981 */ /* 0x000f22000c2e1900 */
[----:B------:R-:W1:Y:S01]  /*05d0*/  LDC.64 R6, c[0x0][0x238] ;  /* 0x00008e00ff067b82 */ /* 0x000e620000000a00 */
[----:B------:R-:W-:Y:S01]  /*05e0*/  IMAD.WIDE R28, R19, 0x4, R28 ;  /* 0x00000004131c7825 */ /* 0x000fe200078e021c */
[----:B0-----:R-:W-:-:S04]  /*05f0*/  SHF.R.U32.HI R9, RZ, 0x1c, R11 ;  /* 0x0000001cff097819 */ /* 0x001fc8000001160b */
[----:B------:R-:W-:Y:S01]  /*0600*/  LOP3.LUT R9, R9, 0x8, RZ, 0xc0, !PT ;  /* 0x0000000809097812 */ /* 0x000fe200078ec0ff */
[----:B------:R0:W4:Y:S02]  /*0610*/  LDG.E.EL R25, desc[UR4][R28.64] ;  /* 0x000000041c197981 */ /* 0x000124000c2e1900 */
[----:B0-----:R-:W-:-:S04]  /*0620*/  IADD3 R28, P0, R4, R21, RZ ;  /* 0x00000015041c7210 */ /* 0x001fc80007f1e0ff */
[----:B------:R-:W-:Y:S01]  /*0630*/  IADD3.X R29, R5, R20, RZ, P0, !PT ;  /* 0x00000014051d7210 */ /* 0x000fe200007fe4ff */
[----:B-1----:R-:W-:-:S06]  /*0640*/  IMAD.WIDE R6, R26, 0x4, R6 ;  /* 0x000000041a067825 */ /* 0x002fcc00078e0206 */
[----:B------:R-:W5:Y:S01]  /*0650*/  LDG.E.EL.128 R4, desc[UR4][R6.64] ;  /* 0x0000000406047981 */ /* 0x000f62000c2e1d00 */
[----:B--2---:R-:W-:Y:S01]  /*0660*/  FADD R27, -R22, R8 ;  /* 0x00000008161b7221 */ /* 0x004fe20000000100 */
[----:B------:R-:W-:-:S05]  /*0670*/  IADD3 R8, P0, R10, R9, RZ ;  /* 0x000000090a087210 */ /* 0x000fca0007f1e0ff */
[----:B------:R-:W-:Y:S01]  /*0680*/  IMAD.X R11, RZ, RZ, R11, P0 ;  /* 0x000000ffff0b7224 */ /* 0x000fe200000e060b */
[----:B------:R-:W-:-:S04]  /*0690*/  LEA R30, P0, R8, UR6, 0x4 ;  /* 0x00000006081e7c11 */ /* 0x000fc8000f8020ff */
[----:B------:R-:W-:Y:S01]  /*06a0*/  LEA.HI.X R31, R8, UR7, R11, 0x4, P0 ;  /* 0x00000007081f7c11 */ /* 0x000fe200080f240b */
[----:B------:R-:W-:-:S06]  /*06b0*/  IMAD.WIDE R8, R23, 0x8, R14 ;  /* 0x0000000817087825 */ /* 0x000fcc00078e020e */
[----:B------:R-:W2:Y:S01]  /*06c0*/  LDG.E.EL.128 R8, desc[UR4][R8.64] ;  /* 0x0000000408087981 */ /* 0x000ea2000c2e1d00 */
[----:B------:R-:W-:-:S03]  /*06d0*/  IMAD.WIDE R30, R3, 0x4, R30 ;  /* 0x00000004031e7825 */ /* 0x000fc600078e021e */
[----:B------:R-:W-:Y:S01]  /*06e0*/  IADD3 R26, P0, R30, R17, RZ ;  /* 0x000000111e1a7210 */ /* 0x000fe20007f1e0ff */
[----:B----4-:R-:W-:Y:S01]  /*06f0*/  FADD R25, -R24, R25 ;  /* 0x0000001918197221 */ /* 0x010fe20000000100 */
[----:B------:R-:W-:-:S04]  /*0700*/  IMAD.WIDE R12, R23, 0x8, R12 ;  /* 0x00000008170c7825 */ /* 0x000fc800078e020c */
[C---:B-----5:R-:W-:Y:S01]  /*0710*/  FFMA R22, R4.reuse, R27, R22 ;  /* 0x0000001b04167223 */ /* 0x060fe20000000016 */
[----:B------:R-:W-:Y:S02]  /*0720*/  IMAD.X R27, R31, 0x1, R18, P0 ;  /* 0x000000011f1b7824 */ /* 0x000fe400000e0612 */
[----:B------:R-:W-:Y:S01]  /*0730*/  FFMA R4, R4, R25, R24 ;  /* 0x0000001904047223 */ /* 0x000fe20000000018 */
[----:B------:R-:W-:-:S04]  /*0740*/  IMAD.WIDE R24, R19, 0x4, R28 ;  /* 0x0000000413187825 */ /* 0x000fc800078e021c */
[----:B------:R-:W-:Y:S02]  /*0750*/  IMAD.WIDE R26, R19, 0x4, R26 ;  /* 0x00000004131a7825 */ /* 0x000fe400078e021a */
[----:B------:R-:W4:Y:S04]  /*0760*/  LDG.E.EL R24, desc[UR4][R24.64] ;  /* 0x0000000418187981 */ /* 0x000f28000c2e1900 */
[----:B------:R-:W3:Y:S01]  /*0770*/  LDG.E.EL R26, desc[UR4][R26.64] ;  /* 0x000000041a1a7981 */ /* 0x000ee2000c2e1900 */
[----:B--2---:R-:W-:-:S04]  /*0780*/  SHF.R.U32.HI R15, RZ, 0x1c, R9 ;  /* 0x0000001cff0f7819 */ /* 0x004fc80000011609 */
[----:B------:R-:W-:-:S04]  /*0790*/  LOP3.LUT R15, R15, 0x8, RZ, 0xc0, !PT ;  /* 0x000000080f0f7812 */ /* 0x000fc800078ec0ff */
[----:B------:R-:W-:-:S05]  /*07a0*/  IADD3 R14, P0, R8, R15, RZ ;  /* 0x0000000f080e7210 */ /* 0x000fca0007f1e0ff */
[----:B------:R-:W-:Y:S01]  /*07b0*/  IMAD.X R15, RZ, RZ, R9, P0 ;  /* 0x000000ffff0f7224 */ /* 0x000fe200000e0609 */
[----:B------:R-:W-:-:S04]  /*07c0*/  LEA R28, P0, R14, UR6, 0x4 ;  /* 0x000000060e1c7c11 */ /* 0x000fc8000f8020ff */
[----:B------:R-:W-:Y:S02]  /*07d0*/  LEA.HI.X R29, R14, UR7, R15, 0x4, P0 ;  /* 0x000000070e1d7c11 */ /* 0x000fe400080f240f */
[----:B------:R-:W2:Y:S01]  /*07e0*/  LDG.E.EL.128 R12, desc[UR4][R12.64] ;  /* 0x000000040c0c7981 */ /* 0x000ea2000c2e1d00 */
[----:B------:R-:W-:-:S05]  /*07f0*/  IADD3 R8, P1, R30, R21, RZ ;  /* 0x000000151e087210 */ /* 0x000fca0007f3e0ff */
[----:B------:R-:W-:Y:S02]  /*0800*/  IMAD.X R9, R31, 0x1, R20, P1 ;  /* 0x000000011f097824 */ /* 0x000fe400008e0614 */
[----:B------:R-:W-:-:S04]  /*0810*/  IMAD.WIDE R28, R3, 0x4, R28 ;  /* 0x00000004031c7825 */ /* 0x000fc800078e021c */
[----:B------:R-:W-:-:S05]  /*0820*/  IMAD.WIDE R8, R19, 0x4, R8 ;  /* 0x0000000413087825 */ /* 0x000fca00078e0208 */
[----:B------:R0:W4:Y:S02]  /*0830*/  LDG.E.EL R23, desc[UR4][R8.64] ;  /* 0x0000000408177981 */ /* 0x000124000c2e1900 */
[----:B0-----:R-:W-:-:S04]  /*0840*/  IADD3 R8, P0, R28, R17, RZ ;  /* 0x000000111c087210 */ /* 0x001fc80007f1e0ff */
[----:B------:R-:W-:-:S03]  /*0850*/  IADD3.X R9, R29, R18, RZ, P0, !PT ;  /* 0x000000121d097210 */ /* 0x000fc600007fe4ff */
[----:B------:R-:W-:-:S04]  /*0860*/  IMAD.WIDE R8, R19, 0x4, R8 ;  /* 0x0000000413087825 */ /* 0x000fc800078e0208 */
[----:B---3--:R-:W-:Y:S01]  /*0870*/  FADD R26, -R16, R26 ;  /* 0x0000001a101a7221 */ /* 0x008fe20000000100 */
[----:B------:R0:W3:Y:S03]  /*0880*/  LDG.E.EL R25, desc[UR4][R8.64] ;  /* 0x0000000408197981 */ /* 0x0000e6000c2e1900 */
[----:B------:R-:W-:Y:S01]  /*0890*/  FFMA R16, R5, R26, R16 ;  /* 0x0000001a05107223 */ /* 0x000fe20000000010 */
[----:B0-----:R-:W-:-:S05]  /*08a0*/  IADD3 R8, P0, R28, R21, RZ ;  /* 0x000000151c087210 */ /* 0x001fca0007f1e0ff */
[----:B------:R-:W-:Y:S01]  /*08b0*/  IMAD.X R9, R29, 0x1, R20, P0 ;  /* 0x000000011d097824 */ /* 0x000fe200000e0614 */
[----:B------:R-:W-:-:S04]  /*08c0*/  SHF.R.U32.HI R29, RZ, 0x1c, R11 ;  /* 0x0000001cff1d7819 */ /* 0x000fc8000001160b */
[----:B------:R-:W-:Y:S02]  /*08d0*/  LOP3.LUT R29, R29, 0x8, RZ, 0xc0, !PT ;  /* 0x000000081d1d7812 */ /* 0x000fe400078ec0ff */
[----:B--2---:R-:W-:-:S04]  /*08e0*/  SHF.R.U32.HI R27, RZ, 0x1c, R13 ;  /* 0x0000001cff1b7819 */ /* 0x004fc8000001160d */
[----:B------:R-:W-:-:S04]  /*08f0*/  LOP3.LUT R27, R27, 0x8, RZ, 0xc0, !PT ;  /* 0x000000081b1b7812 */ /* 0x000fc800078ec0ff */
[----:B------:R-:W-:-:S05]  /*0900*/  IADD3 R26, P0, R12, R27, RZ ;  /* 0x0000001b0c1a7210 */ /* 0x000fca0007f1e0ff */
[----:B------:R-:W-:Y:S01]  /*0910*/  IMAD.X R13, RZ, RZ, R13, P0 ;  /* 0x000000ffff0d7224 */ /* 0x000fe200000e060d */
[----:B------:R-:W-:-:S04]  /*0920*/  LEA R12, P0, R26, UR6, 0x4 ;  /* 0x000000061a0c7c11 */ /* 0x000fc8000f8020ff */
[----:B------:R-:W-:Y:S01]  /*0930*/  LEA.HI.X R13, R26, UR7, R13, 0x4, P0 ;  /* 0x000000071a0d7c11 */ /* 0x000fe200080f240d */
[----:B------:R-:W-:-:S04]  /*0940*/  IMAD.WIDE R26, R19, 0x4, R8 ;  /* 0x00000004131a7825 */ /* 0x000fc800078e0208 */
[----:B------:R-:W-:Y:S02]  /*0950*/  IMAD.WIDE R8, R3, 0x4, R12 ;  /* 0x0000000403087825 */ /* 0x000fe400078e020c */
[----:B------:R-:W2:Y:S01]  /*0960*/  LDG.E.EL R26, desc[UR4][R26.64] ;  /* 0x000000041a1a7981 */ /* 0x000ea2000c2e1900 */
[----:B------:R-:W-:-:S05]  /*0970*/  IADD3 R12, P0, R8, R17, RZ ;  /* 0x00000011080c7210 */ /* 0x000fca0007f1e0ff */
[----:B------:R-:W-:Y:S01]  /*0980*/  IMAD.X R13, R9, 0x1, R18, P0 ;  /* 0x00000001090d7824 */ /* 0x000fe200000e0612 */
[----:B------:R-:W-:-:S04]  /*0990*/  IADD3 R8, P0, R8, R21, RZ ;  /* 0x0000001508087210 */ /* 0x000fc80007f1e0ff */
[----:B------:R-:W-:Y:S02]  /*09a0*/  IADD3.X R9, R9, R20, RZ, P0, !PT ;  /* 0x0000001409097210 */ /* 0x000fe400007fe4ff */
[----:B------:R-:W-:Y:S02]  /*09b0*/  IADD3 R28, P0, R10, R29, RZ ;  /* 0x0000001d0a1c7210 */ /* 0x000fe40007f1e0ff */
[----:B------:R-:W-:Y:S01]  /*09c0*/  SHF.R.U32.HI R29, RZ, 0x1c, R15 ;  /* 0x0000001cff1d7819 */ /* 0x000fe2000001160f */
[----:B------:R-:W-:-:S04]  /*09d0*/  IMAD.WIDE R12, R19, 0x4, R12 ;  /* 0x00000004130c7825 */ /* 0x000fc800078e020c */
[----:B------:R-:W-:Y:S01]  /*09e0*/  IMAD.X R11, RZ, RZ, R11, P0 ;  /* 0x000000ffff0b7224 */ /* 0x000fe200000e060b */
[C---:B------:R-:W-:Y:S01]  /*09f0*/  LEA R10, P0, R28.reuse, UR6, 0x4 ;  /* 0x000000061c0a7c11 */ /* 0x040fe2000f8020ff */
[----:B------:R0:W3:Y:S01]  /*0a00*/  LDG.E.EL R27, desc[UR4][R12.64] ;  /* 0x000000040c1b7981 */ /* 0x0000e2000c2e1900 */
[----:B------:R-:W-:Y:S02]  /*0a10*/  LOP3.LUT R29, R29, 0x8, RZ, 0xc0, !PT ;  /* 0x000000081d1d7812 */ /* 0x000fe400078ec0ff */
[----:B------:R-:W-:Y:S02]  /*0a20*/  LEA.HI.X R11, R28, UR7, R11, 0x4, P0 ;  /* 0x000000071c0b7c11 */ /* 0x000fe400080f240b */
[----:B0-----:R-:W-:-:S05]  /*0a30*/  IADD3 R13, P0, R14, R29, RZ ;  /* 0x0000001d0e0d7210 */ /* 0x001fca0007f1e0ff */
[----:B------:R-:W-:Y:S01]  /*0a40*/  IMAD.X R14, RZ, RZ, R15, P0 ;  /* 0x000000ffff0e7224 */ /* 0x000fe200000e060f */
[----:B------:R-:W-:Y:S01]  /*0a50*/  LEA R12, P0, R13, UR6, 0x4 ;  /* 0x000000060d0c7c11 */ /* 0x000fe2000f8020ff */
[----:B------:R-:W-:-:S03]  /*0a60*/  IMAD.WIDE R10, R3, 0x4, R10 ;  /* 0x00000004030a7825 */ /* 0x000fc600078e020a */
[----:B------:R-:W-:-:S03]  /*0a70*/  LEA.HI.X R13, R13, UR7, R14, 0x4, P0 ;  /* 0x000000070d0d7c11 */ /* 0x000fc600080f240e */
[----:B------:R-:W-:Y:S01]  /*0a80*/  IMAD.WIDE R14, R3, 0x4, R12 ;  /* 0x00000004030e7825 */ /* 0x000fe200078e020c */
[----:B------:R-:W-:-:S05]  /*0a90*/  IADD3 R12, P0, R10, R17, RZ ;  /* 0x000000110a0c7210 */ /* 0x000fca0007f1e0ff */
[----:B------:R-:W-:Y:S01]  /*0aa0*/  IMAD.X R13, R11, 0x1, R18, P0 ;  /* 0x000000010b0d7824 */ /* 0x000fe200000e0612 */
[----:B------:R-:W-:Y:S01]  /*0ab0*/  IADD3 R10, P0, R10, R21, RZ ;  /* 0x000000150a0a7210 */ /* 0x000fe20007f1e0ff */
[----:B------:R-:W-:-:S03]  /*0ac0*/  IMAD.WIDE R12, R19, 0x4, R12 ;  /* 0x00000004130c7825 */ /* 0x000fc600078e020c */
[----:B------:R-:W-:Y:S02]  /*0ad0*/  IADD3.X R11, R11, R20, RZ, P0, !PT ;  /* 0x000000140b0b7210 */ /* 0x000fe400007fe4ff */
[----:B------:R0:W5:Y:S02]  /*0ae0*/  LDG.E.EL R3, desc[UR4][R12.64] ;  /* 0x000000040c037981 */ /* 0x000164000c2e1900 */
[----:B0-----:R-:W-:Y:S02]  /*0af0*/  IADD3 R12, P0, R14, R17, RZ ;  /* 0x000000110e0c7210 */ /* 0x001fe40007f1e0ff */
[----:B------:R-:W-:-:S03]  /*0b00*/  IADD3 R14, P1, R14, R21, RZ ;  /* 0x000000150e0e7210 */ /* 0x000fc60007f3e0ff */
[C---:B------:R-:W-:Y:S02]  /*0b10*/  IMAD.X R13, R15.reuse, 0x1, R18, P0 ;  /* 0x000000010f0d7824 */ /* 0x040fe400000e0612 */
[----:B------:R-:W-:Y:S02]  /*0b20*/  IMAD.X R15, R15, 0x1, R20, P1 ;  /* 0x000000010f0f7824 */ /* 0x000fe400008e0614 */
[----:B------:R-:W0:Y:S01]  /*0b30*/  LDC.64 R20, c[0x0][0x248] ;  /* 0x00009200ff147b82 */ /* 0x000e220000000a00 */
[----:B------:R-:W-:-:S04]  /*0b40*/  IMAD.WIDE R8, R19, 0x4, R8 ;  /* 0x0000000413087825 */ /* 0x000fc800078e0208 */
[C---:B------:R-:W-:Y:S02]  /*0b50*/  IMAD.WIDE R10, R19.reuse, 0x4, R10 ;  /* 0x00000004130a7825 */ /* 0x040fe400078e020a */
[----:B------:R-:W2:Y:S02]  /*0b60*/  LDG.E.EL R9, desc[UR4][R8.64] ;  /* 0x0000000408097981 */ /* 0x000ea4000c2e1900 */
[C---:B------:R-:W-:Y:S02]  /*0b70*/  IMAD.WIDE R12, R19.reuse, 0x4, R12 ;  /* 0x00000004130c7825 */ /* 0x040fe400078e020c */
[----:B------:R-:W5:Y:S02]  /*0b80*/  LDG.E.EL R10, desc[UR4][R10.64] ;  /* 0x000000040a0a7981 */ /* 0x000f64000c2e1900 */
[----:B------:R-:W-:Y:S02]  /*0b90*/  IMAD.WIDE R14, R19, 0x4, R14 ;  /* 0x00000004130e7825 */ /* 0x000fe400078e020e */
[----:B------:R-:W5:Y:S01]  /*0ba0*/  LDG.E.EL R12, desc[UR4][R12.64] ;  /* 0x000000040c0c7981 */ /* 0x000f62000c2e1900 */
[----:B------:R-:W1:Y:S03]  /*0bb0*/  LDC.64 R18, c[0x0][0x210] ;  /* 0x00008400ff127b82 */ /* 0x000e660000000a00 */
[----:B------:R-:W5:Y:S01]  /*0bc0*/  LDG.E.EL R15, desc[UR4][R14.64] ;  /* 0x000000040e0f7981 */ /* 0x000f62000c2e1900 */
[----:B0-----:R-:W-:-:S06]  /*0bd0*/  IMAD.WIDE R20, R2, 0x4, R20 ;  /* 0x0000000402147825 */ /* 0x001fcc00078e0214 */
[----:B------:R-:W5:Y:S01]  /*0be0*/  LDG.E.EL R21, desc[UR4][R20.64] ;  /* 0x0000000414157981 */ /* 0x000f62000c2e1900 */
[----:B----4-:R-:W-:-:S04]  /*0bf0*/  FADD R23, -R24, R23 ;  /* 0x0000001718177221 */ /* 0x010fc80000000100 */
[----:B------:R-:W-:Y:S01]  /*0c00*/  FFMA R23, R5, R23, R24 ;  /* 0x0000001705177223 */ /* 0x000fe20000000018 */
[----:B------:R-:W-:-:S03]  /*0c10*/  FADD R4, -R22, R4 ;  /* 0x0000000416047221 */ /* 0x000fc60000000100 */
[----:B------:R-:W-:Y:S01]  /*0c20*/  FADD R23, -R16, R23 ;  /* 0x0000001710177221 */ /* 0x000fe20000000100 */
[----:B-1----:R-:W-:-:S04]  /*0c30*/  IMAD.WIDE R18, R0, 0x4, R18 ;  /* 0x0000000400127825 */ /* 0x002fc800078e0212 */
[----:B---3--:R-:W-:-:S04]  /*0c40*/  FADD R27, -R25, R27 ;  /* 0x0000001b191b7221 */ /* 0x008fc80000000100 */
[----:B------:R-:W-:Y:S01]  /*0c50*/  FFMA R2, R6, R27, R25 ;  /* 0x0000001b06027223 */ /* 0x000fe20000000019 */
[----:B--2---:R-:W-:-:S04]  /*0c60*/  FADD R5, -R26, R9 ;  /* 0x000000091a057221 */ /* 0x004fc80000000100 */
[----:B------:R-:W-:Y:S01]  /*0c70*/  FFMA R5, R6, R5, R26 ;  /* 0x0000000506057223 */ /* 0x000fe2000000001a */
[----:B-----5:R-:W-:Y:S01]  /*0c80*/  FADD R24, -R3, R12 ;  /* 0x0000000c03187221 */ /* 0x020fe20000000100 */
[----:B------:R-:W-:-:S03]  /*0c90*/  FADD R9, -R10, R15 ;  /* 0x0000000f0a097221 */ /* 0x000fc60000000100 */
[C---:B------:R-:W-:Y:S01]  /*0ca0*/  FFMA R24, R7.reuse, R24, R3 ;  /* 0x0000001807187223 */ /* 0x040fe20000000003 */
[----:B------:R-:W-:Y:S01]  /*0cb0*/  FFMA R9, R7, R9, R10 ;  /* 0x0000000907097223 */ /* 0x000fe2000000000a */
[----:B------:R-:W-:-:S03]  /*0cc0*/  FADD R3, -R2, R5 ;  /* 0x0000000502037221 */ /* 0x000fc60000000100 */
[----:B------:R-:W-:Y:S01]  /*0cd0*/  FADD R7, -R24, R9 ;  /* 0x0000000918077221 */ /* 0x000fe20000000100 */
[C---:B------:R-:W-:Y:S01]  /*0ce0*/  FFMA R4, R21.reuse, R4, R22 ;  /* 0x0000000415047223 */ /* 0x040fe20000000016 */
[C---:B------:R-:W-:Y:S01]  /*0cf0*/  FFMA R5, R21.reuse, R23, R16 ;  /* 0x0000001715057223 */ /* 0x040fe20000000010 */
[C---:B------:R-:W-:Y:S01]  /*0d00*/  FFMA R6, R21.reuse, R3, R2 ;  /* 0x0000000315067223 */ /* 0x040fe20000000002 */
[----:B------:R-:W-:-:S05]  /*0d10*/  FFMA R7, R21, R7, R24 ;  /* 0x0000000715077223 */ /* 0x000fca0000000018 */
[----:B------:R-:W-:Y:S01]  /*0d20*/  STG.E.128 desc[UR4][R18.64], R4 ;  /* 0x0000000412007986 */ /* 0x000fe2000c101d04 */
[----:B------:R-:W-:Y:S05]  /*0d30*/  EXIT ;  /* 0x000000000000794d */ /* 0x000fea0003800000 */
.L_x_0:
[----:B------:R-:W-:-:S00]  /*0d40*/  BRA `(.L_x_0) ;  /* 0xfffffffc00fc7947 */ /* 0x000fc0000383ffff */
[----:B------:R-:W-:-:S00]  /*0d50*/  NOP ;  /* 0x0000000000007918 */ /* 0x000fc00000000000 */
        /* <DEDUP_REMOVED lines=10> */
.L_x_1:


//--------------------- .nv.constant0.triton_poi_fused__unsafe_index_add_mul_sub_53 --------------------------
	.section	.nv.constant0.triton_poi_fused__unsafe_index_add_mul_sub_53,"a",@progbits
	.sectionflags	@""
	.align	4
.nv.constant0.triton_poi_fused__unsafe_index_add_mul_sub_53:
	.zero		596
